	.headerflags	@"EF_CUDA_TEXMODE_UNIFIED EF_CUDA_64BIT_ADDRESS EF_CUDA_ACCELERATORS EF_CUDA_SM90 EF_CUDA_VIRTUAL_SM(EF_CUDA_SM90)"
	.elftype	@"ET_EXEC"


//--------------------- .nv.info                  --------------------------
	.section	.nv.info,"",@"SHT_CUDA_INFO"
	.align	4


	//----- nvinfo : EIATTR_REGCOUNT
	.align		4
        /*0000*/ 	.byte	0x04, 0x2f
        /*0002*/ 	.short	(.L_1 - .L_0)
	.align		4
.L_0:
        /*0004*/ 	.word	index@(triton_poi_fused_convolution_56)
        /*0008*/ 	.word	0x0000000c


	//----- nvinfo : EIATTR_MIN_STACK_SIZE
	.align		4
.L_1:
        /*000c*/ 	.byte	0x04, 0x12
        /*000e*/ 	.short	(.L_3 - .L_2)
	.align		4
.L_2:
        /*0010*/ 	.word	index@(triton_poi_fused_convolution_56)
        /*0014*/ 	.word	0x00000000


	//----- nvinfo : EIATTR_FRAME_SIZE
	.align		4
.L_3:
        /*0018*/ 	.byte	0x04, 0x11
        /*001a*/ 	.short	(.L_5 - .L_4)
	.align		4
.L_4:
        /*001c*/ 	.word	index@(triton_poi_fused_convolution_56)
        /*0020*/ 	.word	0x00000000


	//----- nvinfo : EIATTR_MIN_STACK_SIZE
	.align		4
.L_5:
        /*0024*/ 	.byte	0x04, 0x12
        /*0026*/ 	.short	(.L_7 - .L_6)
	.align		4
.L_6:
        /*0028*/ 	.word	index@(triton_poi_fused_convolution_56)
        /*002c*/ 	.word	0x00000000
.L_7:


//--------------------- .nv.info.triton_poi_fused_convolution_56 --------------------------
	.section	.nv.info.triton_poi_fused_convolution_56,"",@"SHT_CUDA_INFO"
	.sectionflags	@""
	.align	4


	//----- nvinfo : EIATTR_CUDA_API_VERSION
	.align		4
        /*0000*/ 	.byte	0x04, 0x37
        /*0002*/ 	.short	(.L_9 - .L_8)
.L_8:
        /*0004*/ 	.word	0x0000007c


	//----- nvinfo : EIATTR_KPARAM_INFO
	.align		4
.L_9:
        /*0008*/ 	.byte	0x04, 0x17
        /*000a*/ 	.short	(.L_11 - .L_10)
.L_10:
        /*000c*/ 	.word	0x00000000
        /*0010*/ 	.short	0x0002
        /*0012*/ 	.short	0x0010
        /*0014*/ 	.byte	0x00, 0xf0, 0x11, 0x00


	//----- nvinfo : EIATTR_KPARAM_INFO
	.align		4
.L_11:
        /*0018*/ 	.byte	0x04, 0x17
        /*001a*/ 	.short	(.L_13 - .L_12)
.L_12:
        /*001c*/ 	.word	0x00000000
        /*0020*/ 	.short	0x0001
        /*0022*/ 	.short	0x0008
        /*0024*/ 	.byte	0x00, 0xf4, 0x21, 0x00


	//----- nvinfo : EIATTR_KPARAM_INFO
	.align		4
.L_13:
        /*0028*/ 	.byte	0x04, 0x17
        /*002a*/ 	.short	(.L_15 - .L_14)
.L_14:
        /*002c*/ 	.word	0x00000000
        /*0030*/ 	.short	0x0000
        /*0032*/ 	.short	0x0000
        /*0034*/ 	.byte	0x00, 0xf4, 0x21, 0x00


	//----- nvinfo : EIATTR_SPARSE_MMA_MASK
	.align		4
.L_15:
        /*0038*/ 	.byte	0x03, 0x50
        /*003a*/ 	.short	0x0000


	//----- nvinfo : EIATTR_MAXREG_COUNT
	.align		4
        /*003c*/ 	.byte	0x03, 0x1b
        /*003e*/ 	.short	0x00ff


	//----- nvinfo : EIATTR_EXIT_INSTR_OFFSETS
	.align		4
        /*0040*/ 	.byte	0x04, 0x1c
        /*0042*/ 	.short	(.L_17 - .L_16)


	//   ....[0]....
.L_16:
        /*0044*/ 	.word	0x00000130


	//----- nvinfo : EIATTR_REQNTID
	.align		4
.L_17:
        /*0048*/ 	.byte	0x04, 0x10
        /*004a*/ 	.short	(.L_19 - .L_18)
.L_18:
        /*004c*/ 	.word	0x00000080
        /*0050*/ 	.word	0x00000001
        /*0054*/ 	.word	0x00000001


	//----- nvinfo : EIATTR_CBANK_PARAM_SIZE
	.align		4
.L_19:
        /*0058*/ 	.byte	0x03, 0x19
        /*005a*/ 	.short	0x0014


	//----- nvinfo : EIATTR_PARAM_CBANK
	.align		4
        /*005c*/ 	.byte	0x04, 0x0a
        /*005e*/ 	.short	(.L_21 - .L_20)
	.align		4
.L_20:
        /*0060*/ 	.word	index@(.nv.constant0.triton_poi_fused_convolution_56)
        /*0064*/ 	.short	0x0210
        /*0066*/ 	.short	0x0014


	//----- nvinfo : EIATTR_SW_WAR
	.align		4
.L_21:
        /*0068*/ 	.byte	0x04, 0x36
        /*006a*/ 	.short	(.L_23 - .L_22)
.L_22:
        /*006c*/ 	.word	0x00000008
.L_23:


//--------------------- .nv.callgraph             --------------------------
	.section	.nv.callgraph,"",@"SHT_CUDA_CALLGRAPH"
	.align	4
	.sectionentsize	8
	.align		4
        /*0000*/ 	.word	0x00000000
	.align		4
        /*0004*/ 	.word	0xffffffff
	.align		4
        /*0008*/ 	.word	0x00000000
	.align		4
        /*000c*/ 	.word	0xfffffffe
	.align		4
        /*0010*/ 	.word	0x00000000
	.align		4
        /*0014*/ 	.word	0xfffffffd
	.align		4
        /*0018*/ 	.word	0x00000000
	.align		4
        /*001c*/ 	.word	0xfffffffc


//--------------------- .text.triton_poi_fused_convolution_56 --------------------------
	.section	.text.triton_poi_fused_convolution_56,"ax",@progbits
	.align	128
        .global         triton_poi_fused_convolution_56
        .type           triton_poi_fused_convolution_56,@function
        .size           triton_poi_fused_convolution_56,(.L_x_1 - triton_poi_fused_convolution_56)
        .other          triton_poi_fused_convolution_56,@"STO_CUDA_ENTRY STV_DEFAULT"
triton_poi_fused_convolution_56:
.text.triton_poi_fused_convolution_56:
[----:B------:R-:W-:Y:S01]  /*0000*/  LDC R1, c[0x0][0x28] ;  /* 0x00000a00ff017b82 */ /* 0x000fe20000000800 */
[----:B------:R-:W1:Y:S07]  /*0010*/  S2R R0, SR_TID.X ;  /* 0x0000000000007919 */ /* 0x000e6e0000002100 */
[----:B------:R-:W2:Y:S01]  /*0020*/  LDC.64 R4, c[0x0][0x218] ;  /* 0x00008600ff047b82 */ /* 0x000ea20000000a00 */
[----:B------:R-:W-:Y:S01]  /*0030*/  ULDC.64 UR4, c[0x0][0x208] ;  /* 0x0000820000047ab9 */ /* 0x000fe20000000a00 */
[----:B------:R-:W3:Y:S06]  /*0040*/  S2R R7, SR_CTAID.X ;  /* 0x0000000000077919 */ /* 0x000eec0000002500 */
[----:B------:R-:W4:Y:S01]  /*0050*/  LDC.64 R2, c[0x0][0x210] ;  /* 0x00008400ff027b82 */ /* 0x000f220000000a00 */
[----:B-1----:R-:W-:-:S02]  /*0060*/  LOP3.LUT R0, R0, 0x7f, RZ, 0xc0, !PT ;  /* 0x0000007f00007812 */ /* 0x002fc400078ec0ff */
[----:B---3--:R-:W-:-:S03]  /*0070*/  SHF.R.S32.HI R6, RZ, 0x18, R7 ;  /* 0x00000018ff067819 */ /* 0x008fc60000011407 */
[----:B------:R-:W-:Y:S01]  /*0080*/  IMAD R7, R7, 0x80, R0 ;  /* 0x0000008007077824 */ /* 0x000fe200078e0200 */
[----:B------:R-:W-:-:S03]  /*0090*/  SGXT R0, R6, 0x1 ;  /* 0x000000010600781a */ /* 0x000fc60000000200 */
[----:B----4-:R-:W-:Y:S01]  /*00a0*/  IMAD.WIDE R2, R7, 0x4, R2 ;  /* 0x0000000407027825 */ /* 0x010fe200078e0202 */
[----:B------:R-:W-:-:S04]  /*00b0*/  LEA.HI R0, R0, R7, RZ, 0x8 ;  /* 0x0000000700007211 */ /* 0x000fc800078f40ff */
[----:B------:R-:W-:-:S05]  /*00c0*/  LOP3.LUT R0, R0, 0xffffff00, RZ, 0xc0, !PT ;  /* 0xffffff0000007812 */ /* 0x000fca00078ec0ff */
[----:B------:R-:W-:Y:S02]  /*00d0*/  IMAD.IADD R9, R7, 0x1, -R0 ;  /* 0x0000000107097824 */ /* 0x000fe400078e0a00 */
[----:B------:R-:W3:Y:S02]  /*00e0*/  LDG.E R0, desc[UR4][R2.64] ;  /* 0x0000000402007981 */ /* 0x000ee4000c1e1900 */
[----:B--2---:R-:W-:-:S06]  /*00f0*/  IMAD.WIDE R4, R9, 0x4, R4 ;  /* 0x0000000409047825 */ /* 0x004fcc00078e0204 */
[----:B------:R-:W3:Y:S02]  /*0100*/  LDG.E.EL R5, desc[UR4][R4.64] ;  /* 0x0000000404057981 */ /* 0x000ee4000c2e1900 */
[----:B---3--:R-:W-:-:S05]  /*0110*/  FADD R7, R0, R5 ;  /* 0x0000000500077221 */ /* 0x008fca0000000000 */
[----:B------:R-:W-:Y:S01]  /*0120*/  STG.E desc[UR4][R2.64], R7 ;  /* 0x0000000702007986 */ /* 0x000fe2000c101904 */
[----:B------:R-:W-:Y:S05]  /*0130*/  EXIT ;  /* 0x000000000000794d */ /* 0x000fea0003800000 */
.L_x_0:
[----:B------:R-:W-:-:S00]  /*0140*/  BRA `(.L_x_0) ;  /* 0xfffffffc00fc7947 */ /* 0x000fc0000383ffff */
[----:B------:R-:W-:-:S00]  /*0150*/  NOP ;  /* 0x0000000000007918 */ /* 0x000fc00000000000 */
        /* <DEDUP_REMOVED lines=10> */
.L_x_1:


//--------------------- .nv.constant0.triton_poi_fused_convolution_56 --------------------------
	.section	.nv.constant0.triton_poi_fused_convolution_56,"a",@progbits
	.sectionflags	@""
	.align	4
.nv.constant0.triton_poi_fused_convolution_56:
	.zero		548
